//
// Generated by NVIDIA NVVM Compiler
//
// Compiler Build ID: CL-36424714
// Cuda compilation tools, release 13.0, V13.0.88
// Based on NVVM 20.0.0
//

.version 9.0
.target sm_100
.address_size 64

	// .globl	Sigmoid

.visible .entry Sigmoid(
	.param .u64 .ptr .align 1 Sigmoid_param_0,
	.param .u64 .ptr .align 1 Sigmoid_param_1
)
{
	.reg .b32 	%r<8>;
	.reg .b32 	%f<6>;
	.reg .b64 	%rd<8>;

	ld.param.u64 	%rd1, [Sigmoid_param_0];
	ld.param.u64 	%rd2, [Sigmoid_param_1];
	cvta.to.global.u64 	%rd3, %rd2;
	cvta.to.global.u64 	%rd4, %rd1;
	mov.u32 	%r1, %ctaid.x;
	mov.u32 	%r2, %ctaid.y;
	mov.u32 	%r3, %ctaid.z;
	mov.u32 	%r4, %nctaid.x;
	mov.u32 	%r5, %nctaid.y;
	mad.lo.s32 	%r6, %r3, %r4, %r2;
	mad.lo.s32 	%r7, %r6, %r5, %r1;
	mul.wide.u32 	%rd5, %r7, 4;
	add.s64 	%rd6, %rd4, %rd5;
	ld.global.f32 	%f1, [%rd6];
	mul.f32 	%f2, %f1, 0fBFB8AA3B;
	ex2.approx.f32 	%f3, %f2;
	add.f32 	%f4, %f3, 0f3F800000;
	rcp.rn.f32 	%f5, %f4;
	add.s64 	%rd7, %rd3, %rd5;
	st.global.f32 	[%rd7], %f5;
	ret;

}
	// .globl	Forward
.visible .entry Forward(
	.param .u64 .ptr .align 1 Forward_param_0,
	.param .u64 .ptr .align 1 Forward_param_1,
	.param .u64 .ptr .align 1 Forward_param_2
)
{
	.reg .b32 	%r<19>;
	.reg .b32 	%f<5>;
	.reg .b64 	%rd<13>;

	ld.param.u64 	%rd1, [Forward_param_0];
	ld.param.u64 	%rd2, [Forward_param_1];
	ld.param.u64 	%rd3, [Forward_param_2];
	cvta.to.global.u64 	%rd4, %rd1;
	cvta.to.global.u64 	%rd5, %rd2;
	cvta.to.global.u64 	%rd6, %rd3;
	mov.u32 	%r1, %ctaid.x;
	mov.u32 	%r2, %ctaid.y;
	mov.u32 	%r3, %ctaid.z;
	mov.u32 	%r4, %nctaid.x;
	mov.u32 	%r5, %nctaid.y;
	mad.lo.s32 	%r6, %r3, %r4, %r2;
	mad.lo.s32 	%r7, %r6, %r5, %r1;
	mov.u32 	%r8, %tid.x;
	mov.u32 	%r9, %tid.y;
	mov.u32 	%r10, %tid.z;
	mov.u32 	%r11, %ntid.x;
	mov.u32 	%r12, %ntid.y;
	mad.lo.s32 	%r13, %r10, %r11, %r9;
	mad.lo.s32 	%r14, %r13, %r12, %r8;
	mul.lo.s32 	%r15, %r11, %r12;
	mov.u32 	%r16, %ntid.z;
	mul.lo.s32 	%r17, %r15, %r16;
	mad.lo.s32 	%r18, %r17, %r7, %r14;
	mul.wide.u32 	%rd7, %r14, 4;
	add.s64 	%rd8, %rd6, %rd7;
	ld.global.f32 	%f1, [%rd8];
	mul.wide.s32 	%rd9, %r18, 4;
	add.s64 	%rd10, %rd5, %rd9;
	ld.global.f32 	%f2, [%rd10];
	mul.f32 	%f3, %f1, %f2;
	mul.wide.u32 	%rd11, %r7, 4;
	add.s64 	%rd12, %rd4, %rd11;
	atom.global.add.f32 	%f4, [%rd12], %f3;
	ret;

}
	// .globl	Backprop
.visible .entry Backprop(
	.param .u64 .ptr .align 1 Backprop_param_0,
	.param .u64 .ptr .align 1 Backprop_param_1,
	.param .u64 .ptr .align 1 Backprop_param_2,
	.param .u64 .ptr .align 1 Backprop_param_3,
	.param .u64 .ptr .align 1 Backprop_param_4,
	.param .u64 .ptr .align 1 Backprop_param_5,
	.param .f32 Backprop_param_6
)
{
	.reg .b32 	%r<19>;
	.reg .b32 	%f<21>;
	.reg .b64 	%rd<19>;

	ld.param.u64 	%rd1, [Backprop_param_1];
	ld.param.u64 	%rd2, [Backprop_param_2];
	ld.param.u64 	%rd3, [Backprop_param_3];
	ld.param.u64 	%rd4, [Backprop_param_4];
	ld.param.u64 	%rd5, [Backprop_param_5];
	ld.param.f32 	%f1, [Backprop_param_6];
	cvta.to.global.u64 	%rd6, %rd3;
	cvta.to.global.u64 	%rd7, %rd5;
	cvta.to.global.u64 	%rd8, %rd4;
	cvta.to.global.u64 	%rd9, %rd1;
	cvta.to.global.u64 	%rd10, %rd2;
	mov.u32 	%r1, %ntid.x;
	mov.u32 	%r2, %ntid.y;
	mul.lo.s32 	%r3, %r1, %r2;
	mov.u32 	%r4, %ntid.z;
	mul.lo.s32 	%r5, %r3, %r4;
	mov.u32 	%r6, %ctaid.x;
	mov.u32 	%r7, %ctaid.y;
	mov.u32 	%r8, %ctaid.z;
	mov.u32 	%r9, %nctaid.x;
	mov.u32 	%r10, %nctaid.y;
	mad.lo.s32 	%r11, %r8, %r9, %r7;
	mad.lo.s32 	%r12, %r11, %r10, %r6;
	mov.u32 	%r13, %tid.x;
	mov.u32 	%r14, %tid.y;
	mov.u32 	%r15, %tid.z;
	mad.lo.s32 	%r16, %r15, %r1, %r14;
	mad.lo.s32 	%r17, %r16, %r2, %r13;
	mad.lo.s32 	%r18, %r5, %r12, %r17;
	mul.wide.u32 	%rd11, %r18, 4;
	add.s64 	%rd12, %rd10, %rd11;
	ld.global.f32 	%f2, [%rd12];
	mul.wide.u32 	%rd13, %r17, 4;
	add.s64 	%rd14, %rd9, %rd13;
	ld.global.f32 	%f3, [%rd14];
	mov.f32 	%f4, 0f3F800000;
	sub.f32 	%f5, %f4, %f3;
	mul.f32 	%f6, %f3, %f5;
	mul.f32 	%f7, %f2, %f6;
	mul.wide.u32 	%rd15, %r12, 4;
	add.s64 	%rd16, %rd8, %rd15;
	ld.global.f32 	%f8, [%rd16];
	mul.f32 	%f9, %f8, %f7;
	add.s64 	%rd17, %rd7, %rd13;
	atom.global.add.f32 	%f10, [%rd17], %f9;
	add.s64 	%rd18, %rd6, %rd13;
	ld.global.f32 	%f11, [%rd18];
	ld.global.f32 	%f12, [%rd14];
	sub.f32 	%f13, %f4, %f12;
	mul.f32 	%f14, %f12, %f13;
	mul.f32 	%f15, %f11, %f14;
	ld.global.f32 	%f16, [%rd16];
	mul.f32 	%f17, %f16, %f15;
	ld.global.f32 	%f18, [%rd12];
	mul.f32 	%f19, %f1, %f17;
	sub.f32 	%f20, %f18, %f19;
	st.global.f32 	[%rd12], %f20;
	ret;

}
	// .globl	Clear
.visible .entry Clear(
	.param .u64 .ptr .align 1 Clear_param_0,
	.param .u64 .ptr .align 1 Clear_param_1,
	.param .u64 .ptr .align 1 Clear_param_2
)
{
	.reg .b32 	%r<9>;
	.reg .b64 	%rd<11>;

	ld.param.u64 	%rd1, [Clear_param_0];
	ld.param.u64 	%rd2, [Clear_param_1];
	ld.param.u64 	%rd3, [Clear_param_2];
	cvta.to.global.u64 	%rd4, %rd3;
	cvta.to.global.u64 	%rd5, %rd2;
	cvta.to.global.u64 	%rd6, %rd1;
	mov.u32 	%r1, %ctaid.x;
	mov.u32 	%r2, %ctaid.y;
	mov.u32 	%r3, %ctaid.z;
	mov.u32 	%r4, %nctaid.x;
	mov.u32 	%r5, %nctaid.y;
	mad.lo.s32 	%r6, %r3, %r4, %r2;
	mad.lo.s32 	%r7, %r6, %r5, %r1;
	mul.wide.u32 	%rd7, %r7, 4;
	add.s64 	%rd8, %rd6, %rd7;
	mov.b32 	%r8, 0;
	st.global.u32 	[%rd8], %r8;
	add.s64 	%rd9, %rd5, %rd7;
	st.global.u32 	[%rd9], %r8;
	add.s64 	%rd10, %rd4, %rd7;
	st.global.u32 	[%rd10], %r8;
	ret;

}


// ===== COMPILED SASS (sm_100) =====

	.target	sm_100

	.elftype	@"ET_EXEC"


//--------------------- .note.nv.tkinfo           --------------------------
	.section	.note.nv.tkinfo,"",@"SHT_NOTE"
	.sectionflags	@"SHF_NOTE_NV_TKINFO"
	.tkinfo
        /*0018*/ 	.word	0x00000002
        /*0030*/ 	.string	""
        /*0030*/ 	.string	"ptxas"
        /*0030*/ 	.string	"Cuda compilation tools, release 13.0, V13.0.88"
        /*0030*/ 	.string	"Build cuda_13.0.r13.0/compiler.36424714_0"
        /*0030*/ 	.string	"-arch sm_100 -m 64 "



//--------------------- .note.nv.cuinfo           --------------------------
	.section	.note.nv.cuinfo,"",@"SHT_NOTE"
	.sectionflags	@"SHF_NOTE_NV_CUINFO"
        /*0018*/ 	.short	0x0002
        /*001a*/ 	.short	0x0064
        /*001c*/ 	.short	0x0082
	.zero		2


//--------------------- .nv.info                  --------------------------
	.section	.nv.info,"",@"SHT_CUDA_INFO"
	.align	4


	//----- nvinfo : EIATTR_REGCOUNT
	.align		4
        /*0000*/ 	.byte	0x04, 0x2f
        /*0002*/ 	.short	(.L_1 - .L_0)
	.align		4
.L_0:
        /*0004*/ 	.word	index@(Sigmoid)
        /*0008*/ 	.word	0x0000000e


	//----- nvinfo : EIATTR_FRAME_SIZE
	.align		4
.L_1:
        /*000c*/ 	.byte	0x04, 0x11
        /*000e*/ 	.short	(.L_3 - .L_2)
	.align		4
.L_2:
        /*0010*/ 	.word	index@($__internal_0_$__cuda_sm20_rcp_rn_f32_slowpath)
        /*0014*/ 	.word	0x00000000


	//----- nvinfo : EIATTR_FRAME_SIZE
	.align		4
.L_3:
        /*0018*/ 	.byte	0x04, 0x11
        /*001a*/ 	.short	(.L_5 - .L_4)
	.align		4
.L_4:
        /*001c*/ 	.word	index@(Sigmoid)
        /*0020*/ 	.word	0x00000000


	//----- nvinfo : EIATTR_REGCOUNT
	.align		4
.L_5:
        /*0024*/ 	.byte	0x04, 0x2f
        /*0026*/ 	.short	(.L_7 - .L_6)
	.align		4
.L_6:
        /*0028*/ 	.word	index@(Forward)
        /*002c*/ 	.word	0x00000010


	//----- nvinfo : EIATTR_FRAME_SIZE
	.align		4
.L_7:
        /*0030*/ 	.byte	0x04, 0x11
        /*0032*/ 	.short	(.L_9 - .L_8)
	.align		4
.L_8:
        /*0034*/ 	.word	index@(Forward)
        /*0038*/ 	.word	0x00000000


	//----- nvinfo : EIATTR_REGCOUNT
	.align		4
.L_9:
        /*003c*/ 	.byte	0x04, 0x2f
        /*003e*/ 	.short	(.L_11 - .L_10)
	.align		4
.L_10:
        /*0040*/ 	.word	index@(Backprop)
        /*0044*/ 	.word	0x00000012


	//----- nvinfo : EIATTR_FRAME_SIZE
	.align		4
.L_11:
        /*0048*/ 	.byte	0x04, 0x11
        /*004a*/ 	.short	(.L_13 - .L_12)
	.align		4
.L_12:
        /*004c*/ 	.word	index@(Backprop)
        /*0050*/ 	.word	0x00000000


	//----- nvinfo : EIATTR_REGCOUNT
	.align		4
.L_13:
        /*0054*/ 	.byte	0x04, 0x2f
        /*0056*/ 	.short	(.L_15 - .L_14)
	.align		4
.L_14:
        /*0058*/ 	.word	index@(Clear)
        /*005c*/ 	.word	0x0000000e


	//----- nvinfo : EIATTR_FRAME_SIZE
	.align		4
.L_15:
        /*0060*/ 	.byte	0x04, 0x11
        /*0062*/ 	.short	(.L_17 - .L_16)
	.align		4
.L_16:
        /*0064*/ 	.word	index@(Clear)
        /*0068*/ 	.word	0x00000000


	//----- nvinfo : EIATTR_MIN_STACK_SIZE
	.align		4
.L_17:
        /*006c*/ 	.byte	0x04, 0x12
        /*006e*/ 	.short	(.L_19 - .L_18)
	.align		4
.L_18:
        /*0070*/ 	.word	index@(Clear)
        /*0074*/ 	.word	0x00000000


	//----- nvinfo : EIATTR_MIN_STACK_SIZE
	.align		4
.L_19:
        /*0078*/ 	.byte	0x04, 0x12
        /*007a*/ 	.short	(.L_21 - .L_20)
	.align		4
.L_20:
        /*007c*/ 	.word	index@(Backprop)
        /*0080*/ 	.word	0x00000000


	//----- nvinfo : EIATTR_MIN_STACK_SIZE
	.align		4
.L_21:
        /*0084*/ 	.byte	0x04, 0x12
        /*0086*/ 	.short	(.L_23 - .L_22)
	.align		4
.L_22:
        /*0088*/ 	.word	index@(Forward)
        /*008c*/ 	.word	0x00000000


	//----- nvinfo : EIATTR_MIN_STACK_SIZE
	.align		4
.L_23:
        /*0090*/ 	.byte	0x04, 0x12
        /*0092*/ 	.short	(.L_25 - .L_24)
	.align		4
.L_24:
        /*0094*/ 	.word	index@(Sigmoid)
        /*0098*/ 	.word	0x00000000
.L_25:


//--------------------- .nv.compat                --------------------------
	.section	.nv.compat,"",@"SHT_CUDA_COMPAT_INFO"
	.align	4
        /*0000*/ 	.byte	0x02, 0x09, 0x00, 0x00, 0x02, 0x02, 0x01, 0x00, 0x02, 0x05, 0x05, 0x00, 0x03, 0x07, 0x01, 0x01
        /*0010*/ 	.byte	0x02, 0x03, 0x00, 0x00, 0x02, 0x06, 0x01, 0x00, 0x04, 0x0b, 0x08, 0x00, 0x01, 0x00, 0x00, 0x00
        /*0020*/ 	.byte	0x00, 0x00, 0x00, 0x00


//--------------------- .nv.info.Clear            --------------------------
	.section	.nv.info.Clear,"",@"SHT_CUDA_INFO"
	.sectionflags	@""
	.align	4


	//----- nvinfo : EIATTR_CUDA_API_VERSION
	.align		4
        /*0000*/ 	.byte	0x04, 0x37
        /*0002*/ 	.short	(.L_27 - .L_26)
.L_26:
        /*0004*/ 	.word	0x00000082


	//----- nvinfo : EIATTR_KPARAM_INFO
	.align		4
.L_27:
        /*0008*/ 	.byte	0x04, 0x17
        /*000a*/ 	.short	(.L_29 - .L_28)
.L_28:
        /*000c*/ 	.word	0x00000000
        /*0010*/ 	.short	0x0002
        /*0012*/ 	.short	0x0010
        /*0014*/ 	.byte	0x00, 0xf5, 0x21, 0x00


	//----- nvinfo : EIATTR_KPARAM_INFO
	.align		4
.L_29:
        /*0018*/ 	.byte	0x04, 0x17
        /*001a*/ 	.short	(.L_31 - .L_30)
.L_30:
        /*001c*/ 	.word	0x00000000
        /*0020*/ 	.short	0x0001
        /*0022*/ 	.short	0x0008
        /*0024*/ 	.byte	0x00, 0xf5, 0x21, 0x00


	//----- nvinfo : EIATTR_KPARAM_INFO
	.align		4
.L_31:
        /*0028*/ 	.byte	0x04, 0x17
        /*002a*/ 	.short	(.L_33 - .L_32)
.L_32:
        /*002c*/ 	.word	0x00000000
        /*0030*/ 	.short	0x0000
        /*0032*/ 	.short	0x0000
        /*0034*/ 	.byte	0x00, 0xf5, 0x21, 0x00


	//----- nvinfo : EIATTR_SPARSE_MMA_MASK
	.align		4
.L_33:
        /*0038*/ 	.byte	0x03, 0x50
        /*003a*/ 	.short	0x0000


	//----- nvinfo : EIATTR_MAXREG_COUNT
	.align		4
        /*003c*/ 	.byte	0x03, 0x1b
        /*003e*/ 	.short	0x00ff


	//----- nvinfo : EIATTR_MERCURY_ISA_VERSION
	.align		4
        /*0040*/ 	.byte	0x03, 0x5f
        /*0042*/ 	.short	0x0101


	//----- nvinfo : EIATTR_VRC_CTA_INIT_COUNT
	.align		4
        /*0044*/ 	.byte	0x02, 0x4a
	.zero		1
	.zero		1


	//----- nvinfo : EIATTR_EXIT_INSTR_OFFSETS
	.align		4
        /*0048*/ 	.byte	0x04, 0x1c
        /*004a*/ 	.short	(.L_35 - .L_34)


	//   ....[0]....
.L_34:
        /*004c*/ 	.word	0x00000120


	//----- nvinfo : EIATTR_CBANK_PARAM_SIZE
	.align		4
.L_35:
        /*0050*/ 	.byte	0x03, 0x19
        /*0052*/ 	.short	0x0018


	//----- nvinfo : EIATTR_PARAM_CBANK
	.align		4
        /*0054*/ 	.byte	0x04, 0x0a
        /*0056*/ 	.short	(.L_37 - .L_36)
	.align		4
.L_36:
        /*0058*/ 	.word	index@(.nv.constant0.Clear)
        /*005c*/ 	.short	0x0380
        /*005e*/ 	.short	0x0018


	//----- nvinfo : EIATTR_SW_WAR
	.align		4
.L_37:
        /*0060*/ 	.byte	0x04, 0x36
        /*0062*/ 	.short	(.L_39 - .L_38)
.L_38:
        /*0064*/ 	.word	0x00000008
.L_39:


//--------------------- .nv.info.Backprop         --------------------------
	.section	.nv.info.Backprop,"",@"SHT_CUDA_INFO"
	.sectionflags	@""
	.align	4


	//----- nvinfo : EIATTR_CUDA_API_VERSION
	.align		4
        /*0000*/ 	.byte	0x04, 0x37
        /*0002*/ 	.short	(.L_41 - .L_40)
.L_40:
        /*0004*/ 	.word	0x00000082


	//----- nvinfo : EIATTR_KPARAM_INFO
	.align		4
.L_41:
        /*0008*/ 	.byte	0x04, 0x17
        /*000a*/ 	.short	(.L_43 - .L_42)
.L_42:
        /*000c*/ 	.word	0x00000000
        /*0010*/ 	.short	0x0006
        /*0012*/ 	.short	0x0030
        /*0014*/ 	.byte	0x00, 0xf0, 0x11, 0x00


	//----- nvinfo : EIATTR_KPARAM_INFO
	.align		4
.L_43:
        /*0018*/ 	.byte	0x04, 0x17
        /*001a*/ 	.short	(.L_45 - .L_44)
.L_44:
        /*001c*/ 	.word	0x00000000
        /*0020*/ 	.short	0x0005
        /*0022*/ 	.short	0x0028
        /*0024*/ 	.byte	0x00, 0xf5, 0x21, 0x00


	//----- nvinfo : EIATTR_KPARAM_INFO
	.align		4
.L_45:
        /*0028*/ 	.byte	0x04, 0x17
        /*002a*/ 	.short	(.L_47 - .L_46)
.L_46:
        /*002c*/ 	.word	0x00000000
        /*0030*/ 	.short	0x0004
        /*0032*/ 	.short	0x0020
        /*0034*/ 	.byte	0x00, 0xf5, 0x21, 0x00


	//----- nvinfo : EIATTR_KPARAM_INFO
	.align		4
.L_47:
        /*0038*/ 	.byte	0x04, 0x17
        /*003a*/ 	.short	(.L_49 - .L_48)
.L_48:
        /*003c*/ 	.word	0x00000000
        /*0040*/ 	.short	0x0003
        /*0042*/ 	.short	0x0018
        /*0044*/ 	.byte	0x00, 0xf5, 0x21, 0x00


	//----- nvinfo : EIATTR_KPARAM_INFO
	.align		4
.L_49:
        /*0048*/ 	.byte	0x04, 0x17
        /*004a*/ 	.short	(.L_51 - .L_50)
.L_50:
        /*004c*/ 	.word	0x00000000
        /*0050*/ 	.short	0x0002
        /*0052*/ 	.short	0x0010
        /*0054*/ 	.byte	0x00, 0xf5, 0x21, 0x00


	//----- nvinfo : EIATTR_KPARAM_INFO
	.align		4
.L_51:
        /*0058*/ 	.byte	0x04, 0x17
        /*005a*/ 	.short	(.L_53 - .L_52)
.L_52:
        /*005c*/ 	.word	0x00000000
        /*0060*/ 	.short	0x0001
        /*0062*/ 	.short	0x0008
        /*0064*/ 	.byte	0x00, 0xf5, 0x21, 0x00


	//----- nvinfo : EIATTR_KPARAM_INFO
	.align		4
.L_53:
        /*0068*/ 	.byte	0x04, 0x17
        /*006a*/ 	.short	(.L_55 - .L_54)
.L_54:
        /*006c*/ 	.word	0x00000000
        /*0070*/ 	.short	0x0000
        /*0072*/ 	.short	0x0000
        /*0074*/ 	.byte	0x00, 0xf5, 0x21, 0x00


	//----- nvinfo : EIATTR_SPARSE_MMA_MASK
	.align		4
.L_55:
        /*0078*/ 	.byte	0x03, 0x50
        /*007a*/ 	.short	0x0000


	//----- nvinfo : EIATTR_MAXREG_COUNT
	.align		4
        /*007c*/ 	.byte	0x03, 0x1b
        /*007e*/ 	.short	0x00ff


	//----- nvinfo : EIATTR_MERCURY_ISA_VERSION
	.align		4
        /*0080*/ 	.byte	0x03, 0x5f
        /*0082*/ 	.short	0x0101


	//----- nvinfo : EIATTR_VRC_CTA_INIT_COUNT
	.align		4
        /*0084*/ 	.byte	0x02, 0x4a
	.zero		1
	.zero		1


	//----- nvinfo : EIATTR_EXIT_INSTR_OFFSETS
	.align		4
        /*0088*/ 	.byte	0x04, 0x1c
        /*008a*/ 	.short	(.L_57 - .L_56)


	//   ....[0]....
.L_56:
        /*008c*/ 	.word	0x00000310


	//----- nvinfo : EIATTR_CBANK_PARAM_SIZE
	.align		4
.L_57:
        /*0090*/ 	.byte	0x03, 0x19
        /*0092*/ 	.short	0x0034


	//----- nvinfo : EIATTR_PARAM_CBANK
	.align		4
        /*0094*/ 	.byte	0x04, 0x0a
        /*0096*/ 	.short	(.L_59 - .L_58)
	.align		4
.L_58:
        /*0098*/ 	.word	index@(.nv.constant0.Backprop)
        /*009c*/ 	.short	0x0380
        /*009e*/ 	.short	0x0034


	//----- nvinfo : EIATTR_SW_WAR
	.align		4
.L_59:
        /*00a0*/ 	.byte	0x04, 0x36
        /*00a2*/ 	.short	(.L_61 - .L_60)
.L_60:
        /*00a4*/ 	.word	0x00000008
.L_61:


//--------------------- .nv.info.Forward          --------------------------
	.section	.nv.info.Forward,"",@"SHT_CUDA_INFO"
	.sectionflags	@""
	.align	4


	//----- nvinfo : EIATTR_CUDA_API_VERSION
	.align		4
        /*0000*/ 	.byte	0x04, 0x37
        /*0002*/ 	.short	(.L_63 - .L_62)
.L_62:
        /*0004*/ 	.word	0x00000082


	//----- nvinfo : EIATTR_KPARAM_INFO
	.align		4
.L_63:
        /*0008*/ 	.byte	0x04, 0x17
        /*000a*/ 	.short	(.L_65 - .L_64)
.L_64:
        /*000c*/ 	.word	0x00000000
        /*0010*/ 	.short	0x0002
        /*0012*/ 	.short	0x0010
        /*0014*/ 	.byte	0x00, 0xf5, 0x21, 0x00


	//----- nvinfo : EIATTR_KPARAM_INFO
	.align		4
.L_65:
        /*0018*/ 	.byte	0x04, 0x17
        /*001a*/ 	.short	(.L_67 - .L_66)
.L_66:
        /*001c*/ 	.word	0x00000000
        /*0020*/ 	.short	0x0001
        /*0022*/ 	.short	0x0008
        /*0024*/ 	.byte	0x00, 0xf5, 0x21, 0x00


	//----- nvinfo : EIATTR_KPARAM_INFO
	.align		4
.L_67:
        /*0028*/ 	.byte	0x04, 0x17
        /*002a*/ 	.short	(.L_69 - .L_68)
.L_68:
        /*002c*/ 	.word	0x00000000
        /*0030*/ 	.short	0x0000
        /*0032*/ 	.short	0x0000
        /*0034*/ 	.byte	0x00, 0xf5, 0x21, 0x00


	//----- nvinfo : EIATTR_SPARSE_MMA_MASK
	.align		4
.L_69:
        /*0038*/ 	.byte	0x03, 0x50
        /*003a*/ 	.short	0x0000


	//----- nvinfo : EIATTR_MAXREG_COUNT
	.align		4
        /*003c*/ 	.byte	0x03, 0x1b
        /*003e*/ 	.short	0x00ff


	//----- nvinfo : EIATTR_MERCURY_ISA_VERSION
	.align		4
        /*0040*/ 	.byte	0x03, 0x5f
        /*0042*/ 	.short	0x0101


	//----- nvinfo : EIATTR_VRC_CTA_INIT_COUNT
	.align		4
        /*0044*/ 	.byte	0x02, 0x4a
	.zero		1
	.zero		1


	//----- nvinfo : EIATTR_EXIT_INSTR_OFFSETS
	.align		4
        /*0048*/ 	.byte	0x04, 0x1c
        /*004a*/ 	.short	(.L_71 - .L_70)


	//   ....[0]....
.L_70:
        /*004c*/ 	.word	0x000001e0


	//----- nvinfo : EIATTR_CBANK_PARAM_SIZE
	.align		4
.L_71:
        /*0050*/ 	.byte	0x03, 0x19
        /*0052*/ 	.short	0x0018


	//----- nvinfo : EIATTR_PARAM_CBANK
	.align		4
        /*0054*/ 	.byte	0x04, 0x0a
        /*0056*/ 	.short	(.L_73 - .L_72)
	.align		4
.L_72:
        /*0058*/ 	.word	index@(.nv.constant0.Forward)
        /*005c*/ 	.short	0x0380
        /*005e*/ 	.short	0x0018


	//----- nvinfo : EIATTR_SW_WAR
	.align		4
.L_73:
        /*0060*/ 	.byte	0x04, 0x36
        /*0062*/ 	.short	(.L_75 - .L_74)
.L_74:
        /*0064*/ 	.word	0x00000008
.L_75:


//--------------------- .nv.info.Sigmoid          --------------------------
	.section	.nv.info.Sigmoid,"",@"SHT_CUDA_INFO"
	.sectionflags	@""
	.align	4


	//----- nvinfo : EIATTR_CUDA_API_VERSION
	.align		4
        /*0000*/ 	.byte	0x04, 0x37
        /*0002*/ 	.short	(.L_77 - .L_76)
.L_76:
        /*0004*/ 	.word	0x00000082


	//----- nvinfo : EIATTR_KPARAM_INFO
	.align		4
.L_77:
        /*0008*/ 	.byte	0x04, 0x17
        /*000a*/ 	.short	(.L_79 - .L_78)
.L_78:
        /*000c*/ 	.word	0x00000000
        /*0010*/ 	.short	0x0001
        /*0012*/ 	.short	0x0008
        /*0014*/ 	.byte	0x00, 0xf5, 0x21, 0x00


	//----- nvinfo : EIATTR_KPARAM_INFO
	.align		4
.L_79:
        /*0018*/ 	.byte	0x04, 0x17
        /*001a*/ 	.short	(.L_81 - .L_80)
.L_80:
        /*001c*/ 	.word	0x00000000
        /*0020*/ 	.short	0x0000
        /*0022*/ 	.short	0x0000
        /*0024*/ 	.byte	0x00, 0xf5, 0x21, 0x00


	//----- nvinfo : EIATTR_SPARSE_MMA_MASK
	.align		4
.L_81:
        /*0028*/ 	.byte	0x03, 0x50
        /*002a*/ 	.short	0x0000


	//----- nvinfo : EIATTR_MAXREG_COUNT
	.align		4
        /*002c*/ 	.byte	0x03, 0x1b
        /*002e*/ 	.short	0x00ff


	//----- nvinfo : EIATTR_MERCURY_ISA_VERSION
	.align		4
        /*0030*/ 	.byte	0x03, 0x5f
        /*0032*/ 	.short	0x0101


	//----- nvinfo : EIATTR_VRC_CTA_INIT_COUNT
	.align		4
        /*0034*/ 	.byte	0x02, 0x4a
	.zero		1
	.zero		1


	//----- nvinfo : EIATTR_EXIT_INSTR_OFFSETS
	.align		4
        /*0038*/ 	.byte	0x04, 0x1c
        /*003a*/ 	.short	(.L_83 - .L_82)


	//   ....[0]....
.L_82:
        /*003c*/ 	.word	0x00000210


	//----- nvinfo : EIATTR_CRS_STACK_SIZE
	.align		4
.L_83:
        /*0040*/ 	.byte	0x04, 0x1e
        /*0042*/ 	.short	(.L_85 - .L_84)
.L_84:
        /*0044*/ 	.word	0x00000000


	//----- nvinfo : EIATTR_CBANK_PARAM_SIZE
	.align		4
.L_85:
        /*0048*/ 	.byte	0x03, 0x19
        /*004a*/ 	.short	0x0010


	//----- nvinfo : EIATTR_PARAM_CBANK
	.align		4
        /*004c*/ 	.byte	0x04, 0x0a
        /*004e*/ 	.short	(.L_87 - .L_86)
	.align		4
.L_86:
        /*0050*/ 	.word	index@(.nv.constant0.Sigmoid)
        /*0054*/ 	.short	0x0380
        /*0056*/ 	.short	0x0010


	//----- nvinfo : EIATTR_SW_WAR
	.align		4
.L_87:
        /*0058*/ 	.byte	0x04, 0x36
        /*005a*/ 	.short	(.L_89 - .L_88)
.L_88:
        /*005c*/ 	.word	0x00000008
.L_89:


//--------------------- .nv.callgraph             --------------------------
	.section	.nv.callgraph,"",@"SHT_CUDA_CALLGRAPH"
	.align	4
	.sectionentsize	8
	.align		4
        /*0000*/ 	.word	0x00000000
	.align		4
        /*0004*/ 	.word	0xffffffff
	.align		4
        /*0008*/ 	.word	0x00000000
	.align		4
        /*000c*/ 	.word	0xfffffffe
	.align		4
        /*0010*/ 	.word	0x00000000
	.align		4
        /*0014*/ 	.word	0xfffffffd
	.align		4
        /*0018*/ 	.word	0x00000000
	.align		4
        /*001c*/ 	.word	0xfffffffc


//--------------------- .text.Clear               --------------------------
	.section	.text.Clear,"ax",@progbits
	.align	128
        .global         Clear
        .type           Clear,@function
        .size           Clear,(.L_x_10 - Clear)
        .other          Clear,@"STO_CUDA_ENTRY STV_DEFAULT"
Clear:
.text.Clear:
[----:B------:R-:W-:Y:S01]  /*0000*/  LDC R1, c[0x0][0x37c] ;  /* 0x0000df00ff017b82 */ /* 0x000fe20000000800 */
[----:B------:R-:W0:Y:S07]  /*0010*/  S2R R0, SR_CTAID.Z ;  /* 0x0000000000007919 */ /* 0x000e2e0000002700 */
[----:B------:R-:W0:Y:S01]  /*0020*/  S2UR UR7, SR_CTAID.Y ;  /* 0x00000000000779c3 */ /* 0x000e220000002600 */
[----:B------:R-:W1:Y:S07]  /*0030*/  LDCU.64 UR4, c[0x0][0x358] ;  /* 0x00006b00ff0477ac */ /* 0x000e6e0008000a00 */
[----:B------:R-:W0:Y:S08]  /*0040*/  LDC R9, c[0x0][0x370] ;  /* 0x0000dc00ff097b82 */ /* 0x000e300000000800 */
[----:B------:R-:W2:Y:S08]  /*0050*/  S2UR UR6, SR_CTAID.X ;  /* 0x00000000000679c3 */ /* 0x000eb00000002500 */
[----:B------:R-:W2:Y:S08]  /*0060*/  LDC R11, c[0x0][0x374] ;  /* 0x0000dd00ff0b7b82 */ /* 0x000eb00000000800 */
[----:B------:R-:W3:Y:S01]  /*0070*/  LDC.64 R2, c[0x0][0x380] ;  /* 0x0000e000ff027b82 */ /* 0x000ee20000000a00 */
[----:B0-----:R-:W-:-:S07]  /*0080*/  IMAD R0, R0, R9, UR7 ;  /* 0x0000000700007e24 */ /* 0x001fce000f8e0209 */
[----:B------:R-:W0:Y:S08]  /*0090*/  LDC.64 R4, c[0x0][0x388] ;  /* 0x0000e200ff047b82 */ /* 0x000e300000000a00 */
[----:B------:R-:W4:Y:S01]  /*00a0*/  LDC.64 R6, c[0x0][0x390] ;  /* 0x0000e400ff067b82 */ /* 0x000f220000000a00 */
[----:B--2---:R-:W-:-:S04]  /*00b0*/  IMAD R9, R0, R11, UR6 ;  /* 0x0000000600097e24 */ /* 0x004fc8000f8e020b */
[----:B---3--:R-:W-:-:S05]  /*00c0*/  IMAD.WIDE.U32 R2, R9, 0x4, R2 ;  /* 0x0000000409027825 */ /* 0x008fca00078e0002 */
[----:B-1----:R-:W-:Y:S01]  /*00d0*/  STG.E desc[UR4][R2.64], RZ ;  /* 0x000000ff02007986 */ /* 0x002fe2000c101904 */
[----:B0-----:R-:W-:-:S05]  /*00e0*/  IMAD.WIDE.U32 R4, R9, 0x4, R4 ;  /* 0x0000000409047825 */ /* 0x001fca00078e0004 */
[----:B------:R-:W-:Y:S01]  /*00f0*/  STG.E desc[UR4][R4.64], RZ ;  /* 0x000000ff04007986 */ /* 0x000fe2000c101904 */
[----:B----4-:R-:W-:-:S05]  /*0100*/  IMAD.WIDE.U32 R6, R9, 0x4, R6 ;  /* 0x0000000409067825 */ /* 0x010fca00078e0006 */
[----:B------:R-:W-:Y:S01]  /*0110*/  STG.E desc[UR4][R6.64], RZ ;  /* 0x000000ff06007986 */ /* 0x000fe2000c101904 */
[----:B------:R-:W-:Y:S05]  /*0120*/  EXIT ;  /* 0x000000000000794d */ /* 0x000fea0003800000 */
.L_x_0:
[----:B------:R-:W-:-:S00]  /*0130*/  BRA `(.L_x_0) ;  /* 0xfffffffc00fc7947 */ /* 0x000fc0000383ffff */
[----:B------:R-:W-:-:S00]  /*0140*/  NOP ;  /* 0x0000000000007918 */ /* 0x000fc00000000000 */
        /* <DEDUP_REMOVED lines=11> */
.L_x_10:


//--------------------- .text.Backprop            --------------------------
	.section	.text.Backprop,"ax",@progbits
	.align	128
        .global         Backprop
        .type           Backprop,@function
        .size           Backprop,(.L_x_11 - Backprop)
        .other          Backprop,@"STO_CUDA_ENTRY STV_DEFAULT"
Backprop:
.text.Backprop:
[----:B------:R-:W-:Y:S01]  /*0000*/  LDC R1, c[0x0][0x37c] ;  /* 0x0000df00ff017b82 */ /* 0x000fe20000000800 */
[----:B------:R-:W0:Y:S01]  /*0010*/  S2R R0, SR_TID.Y ;  /* 0x0000000000007919 */ /* 0x000e220000002200 */
[----:B------:R-:W0:Y:S06]  /*0020*/  LDCU UR4, c[0x0][0x360] ;  /* 0x00006c00ff0477ac */ /* 0x000e2c0008000800 */
[----:B------:R-:W1:Y:S01]  /*0030*/  S2UR UR10, SR_CTAID.Y ;  /* 0x00000000000a79c3 */ /* 0x000e620000002600 */
[----:B------:R-:W0:Y:S01]  /*0040*/  S2R R15, SR_TID.Z ;  /* 0x00000000000f7919 */ /* 0x000e220000002300 */
[----:B------:R-:W2:Y:S01]  /*0050*/  LDCU UR8, c[0x0][0x364] ;  /* 0x00006c80ff0877ac */ /* 0x000ea20008000800 */
[----:B------:R-:W1:Y:S01]  /*0060*/  S2R R8, SR_CTAID.Z ;  /* 0x0000000000087919 */ /* 0x000e620000002700 */
[----:B------:R-:W3:Y:S04]  /*0070*/  LDCU UR5, c[0x0][0x368] ;  /* 0x00006d00ff0577ac */ /* 0x000ee80008000800 */
[----:B------:R-:W1:Y:S01]  /*0080*/  LDC R9, c[0x0][0x370] ;  /* 0x0000dc00ff097b82 */ /* 0x000e620000000800 */
[----:B------:R-:W4:Y:S01]  /*0090*/  S2R R13, SR_TID.X ;  /* 0x00000000000d7919 */ /* 0x000f220000002100 */
[----:B------:R-:W5:Y:S06]  /*00a0*/  LDCU.64 UR6, c[0x0][0x358] ;  /* 0x00006b00ff0677ac */ /* 0x000f6c0008000a00 */
[----:B------:R-:W5:Y:S08]  /*00b0*/  S2UR UR9, SR_CTAID.X ;  /* 0x00000000000979c3 */ /* 0x000f700000002500 */
[----:B------:R-:W5:Y:S08]  /*00c0*/  LDC R11, c[0x0][0x374] ;  /* 0x0000dd00ff0b7b82 */ /* 0x000f700000000800 */
[----:B------:R-:W5:Y:S01]  /*00d0*/  LDC.64 R2, c[0x0][0x388] ;  /* 0x0000e200ff027b82 */ /* 0x000f620000000a00 */
[----:B0-----:R-:W-:Y:S01]  /*00e0*/  IMAD R0, R15, UR4, R0 ;  /* 0x000000040f007c24 */ /* 0x001fe2000f8e0200 */
[----:B--2---:R-:W-:Y:S01]  /*00f0*/  UIMAD UR4, UR4, UR8, URZ ;  /* 0x00000008040472a4 */ /* 0x004fe2000f8e02ff */
[----:B-1----:R-:W-:-:S03]  /*0100*/  IMAD R8, R8, R9, UR10 ;  /* 0x0000000a08087e24 */ /* 0x002fc6000f8e0209 */
[----:B---3--:R-:W-:Y:S02]  /*0110*/  UIMAD UR4, UR4, UR5, URZ ;  /* 0x00000005040472a4 */ /* 0x008fe4000f8e02ff */
[----:B------:R-:W0:Y:S01]  /*0120*/  LDC.64 R4, c[0x0][0x390] ;  /* 0x0000e400ff047b82 */ /* 0x000e220000000a00 */
[----:B----4-:R-:W-:-:S07]  /*0130*/  IMAD R0, R0, UR8, R13 ;  /* 0x0000000800007c24 */ /* 0x010fce000f8e020d */
[----:B------:R-:W1:Y:S01]  /*0140*/  LDC.64 R6, c[0x0][0x3a0] ;  /* 0x0000e800ff067b82 */ /* 0x000e620000000a00 */
[----:B-----5:R-:W-:-:S04]  /*0150*/  IMAD R9, R8, R11, UR9 ;  /* 0x0000000908097e24 */ /* 0x020fc8000f8e020b */
[----:B------:R-:W-:Y:S01]  /*0160*/  IMAD R11, R9, UR4, R0 ;  /* 0x00000004090b7c24 */ /* 0x000fe2000f8e0200 */
[----:B------:R-:W2:Y:S01]  /*0170*/  LDCU UR4, c[0x0][0x3b0] ;  /* 0x00007600ff0477ac */ /* 0x000ea20008000800 */
[----:B------:R-:W-:-:S05]  /*0180*/  IMAD.WIDE.U32 R2, R0, 0x4, R2 ;  /* 0x0000000400027825 */ /* 0x000fca00078e0002 */
[----:B------:R-:W3:Y:S01]  /*0190*/  LDG.E R13, desc[UR6][R2.64] ;  /* 0x00000006020d7981 */ /* 0x000ee2000c1e1900 */
[----:B0-----:R-:W-:Y:S02]  /*01a0*/  IMAD.WIDE.U32 R4, R11, 0x4, R4 ;  /* 0x000000040b047825 */ /* 0x001fe400078e0004 */
[----:B------:R-:W0:Y:S03]  /*01b0*/  LDC.64 R10, c[0x0][0x3a8] ;  /* 0x0000ea00ff0a7b82 */ /* 0x000e260000000a00 */
[----:B------:R-:W4:Y:S01]  /*01c0*/  LDG.E R12, desc[UR6][R4.64] ;  /* 0x00000006040c7981 */ /* 0x000f22000c1e1900 */
[----:B-1----:R-:W-:-:S04]  /*01d0*/  IMAD.WIDE.U32 R6, R9, 0x4, R6 ;  /* 0x0000000409067825 */ /* 0x002fc800078e0006 */
[----:B------:R-:W1:Y:S01]  /*01e0*/  LDC.64 R8, c[0x0][0x398] ;  /* 0x0000e600ff087b82 */ /* 0x000e620000000a00 */
[----:B------:R-:W5:Y:S01]  /*01f0*/  LDG.E R15, desc[UR6][R6.64] ;  /* 0x00000006060f7981 */ /* 0x000f62000c1e1900 */
[----:B0-----:R-:W-:-:S04]  /*0200*/  IMAD.WIDE.U32 R10, R0, 0x4, R10 ;  /* 0x00000004000a7825 */ /* 0x001fc800078e000a */
[----:B-1----:R-:W-:-:S04]  /*0210*/  IMAD.WIDE.U32 R8, R0, 0x4, R8 ;  /* 0x0000000400087825 */ /* 0x002fc800078e0008 */
[----:B---3--:R-:W-:-:S04]  /*0220*/  FADD R14, -R13, 1 ;  /* 0x3f8000000d0e7421 */ /* 0x008fc80000000100 */
[----:B------:R-:W-:-:S04]  /*0230*/  FMUL R13, R13, R14 ;  /* 0x0000000e0d0d7220 */ /* 0x000fc80000400000 */
[----:B----4-:R-:W-:-:S04]  /*0240*/  FMUL R12, R12, R13 ;  /* 0x0000000d0c0c7220 */ /* 0x010fc80000400000 */
[----:B-----5:R-:W-:-:S05]  /*0250*/  FMUL R15, R12, R15 ;  /* 0x0000000f0c0f7220 */ /* 0x020fca0000400000 */
[----:B------:R-:W-:Y:S04]  /*0260*/  REDG.E.ADD.F32.FTZ.RN.STRONG.GPU desc[UR6][R10.64], R15 ;  /* 0x0000000f0a0079a6 */ /* 0x000fe8000c12f306 */
[----:B------:R-:W3:Y:S04]  /*0270*/  LDG.E R2, desc[UR6][R2.64] ;  /* 0x0000000602027981 */ /* 0x000ee8000c1e1900 */
[----:B------:R-:W4:Y:S04]  /*0280*/  LDG.E R8, desc[UR6][R8.64] ;  /* 0x0000000608087981 */ /* 0x000f28000c1e1900 */
[----:B------:R-:W5:Y:S04]  /*0290*/  LDG.E R6, desc[UR6][R6.64] ;  /* 0x0000000606067981 */ /* 0x000f68000c1e1900 */
[----:B------:R-:W2:Y:S01]  /*02a0*/  LDG.E R0, desc[UR6][R4.64] ;  /* 0x0000000604007981 */ /* 0x000ea2000c1e1900 */
[----:B---3--:R-:W-:-:S04]  /*02b0*/  FADD R13, -R2, 1 ;  /* 0x3f800000020d7421 */ /* 0x008fc80000000100 */
[----:B------:R-:W-:-:S04]  /*02c0*/  FMUL R13, R2, R13 ;  /* 0x0000000d020d7220 */ /* 0x000fc80000400000 */
[----:B----4-:R-:W-:-:S04]  /*02d0*/  FMUL R13, R8, R13 ;  /* 0x0000000d080d7220 */ /* 0x010fc80000400000 */
[----:B-----5:R-:W-:-:S04]  /*02e0*/  FMUL R13, R13, R6 ;  /* 0x000000060d0d7220 */ /* 0x020fc80000400000 */
[----:B--2---:R-:W-:-:S05]  /*02f0*/  FFMA R13, -R13, UR4, R0 ;  /* 0x000000040d0d7c23 */ /* 0x004fca0008000100 */
[----:B------:R-:W-:Y:S01]  /*0300*/  STG.E desc[UR6][R4.64], R13 ;  /* 0x0000000d04007986 */ /* 0x000fe2000c101906 */
[----:B------:R-:W-:Y:S05]  /*0310*/  EXIT ;  /* 0x000000000000794d */ /* 0x000fea0003800000 */
.L_x_1:
        /* <DEDUP_REMOVED lines=14> */
.L_x_11:


//--------------------- .text.Forward             --------------------------
	.section	.text.Forward,"ax",@progbits
	.align	128
        .global         Forward
        .type           Forward,@function
        .size           Forward,(.L_x_12 - Forward)
        .other          Forward,@"STO_CUDA_ENTRY STV_DEFAULT"
Forward:
.text.Forward:
[----:B------:R-:W-:Y:S01]  /*0000*/  LDC R1, c[0x0][0x37c] ;  /* 0x0000df00ff017b82 */ /* 0x000fe20000000800 */
[----:B------:R-:W0:Y:S07]  /*0010*/  S2R R0, SR_CTAID.Z ;  /* 0x0000000000007919 */ /* 0x000e2e0000002700 */
[----:B------:R-:W0:Y:S01]  /*0020*/  S2UR UR9, SR_CTAID.Y ;  /* 0x00000000000979c3 */ /* 0x000e220000002600 */
[----:B------:R-:W1:Y:S01]  /*0030*/  LDCU.64 UR6, c[0x0][0x358] ;  /* 0x00006b00ff0677ac */ /* 0x000e620008000a00 */
[----:B------:R-:W2:Y:S01]  /*0040*/  S2R R6, SR_TID.Y ;  /* 0x0000000000067919 */ /* 0x000ea20000002200 */
[----:B------:R-:W2:Y:S05]  /*0050*/  S2R R13, SR_TID.Z ;  /* 0x00000000000d7919 */ /* 0x000eaa0000002300 */
[----:B------:R-:W0:Y:S01]  /*0060*/  LDC R7, c[0x0][0x370] ;  /* 0x0000dc00ff077b82 */ /* 0x000e220000000800 */
[----:B------:R-:W3:Y:S07]  /*0070*/  S2R R11, SR_TID.X ;  /* 0x00000000000b7919 */ /* 0x000eee0000002100 */
[----:B------:R-:W4:Y:S01]  /*0080*/  LDC R9, c[0x0][0x374] ;  /* 0x0000dd00ff097b82 */ /* 0x000f220000000800 */
[----:B------:R-:W5:Y:S01]  /*0090*/  LDCU UR10, c[0x0][0x360] ;  /* 0x00006c00ff0a77ac */ /* 0x000f620008000800 */
[----:B------:R-:W5:Y:S06]  /*00a0*/  LDCU UR11, c[0x0][0x364] ;  /* 0x00006c80ff0b77ac */ /* 0x000f6c0008000800 */
[----:B------:R-:W4:Y:S01]  /*00b0*/  S2UR UR8, SR_CTAID.X ;  /* 0x00000000000879c3 */ /* 0x000f220000002500 */
[----:B------:R-:W1:Y:S07]  /*00c0*/  LDCU UR5, c[0x0][0x368] ;  /* 0x00006d00ff0577ac */ /* 0x000e6e0008000800 */
[----:B------:R-:W4:Y:S01]  /*00d0*/  LDC.64 R2, c[0x0][0x390] ;  /* 0x0000e400ff027b82 */ /* 0x000f220000000a00 */
[----:B0-----:R-:W-:Y:S01]  /*00e0*/  IMAD R0, R0, R7, UR9 ;  /* 0x0000000900007e24 */ /* 0x001fe2000f8e0207 */
[----:B-----5:R-:W-:-:S06]  /*00f0*/  UIMAD UR4, UR10, UR11, URZ ;  /* 0x0000000b0a0472a4 */ /* 0x020fcc000f8e02ff */
[----:B------:R-:W0:Y:S01]  /*0100*/  LDC.64 R4, c[0x0][0x388] ;  /* 0x0000e200ff047b82 */ /* 0x000e220000000a00 */
[----:B--2---:R-:W-:Y:S01]  /*0110*/  IMAD R6, R13, UR10, R6 ;  /* 0x0000000a0d067c24 */ /* 0x004fe2000f8e0206 */
[----:B-1----:R-:W-:-:S03]  /*0120*/  UIMAD UR4, UR4, UR5, URZ ;  /* 0x00000005040472a4 */ /* 0x002fc6000f8e02ff */
[----:B---3--:R-:W-:Y:S02]  /*0130*/  IMAD R6, R6, UR11, R11 ;  /* 0x0000000b06067c24 */ /* 0x008fe4000f8e020b */
[----:B----4-:R-:W-:-:S04]  /*0140*/  IMAD R9, R0, R9, UR8 ;  /* 0x0000000800097e24 */ /* 0x010fc8000f8e0209 */
[----:B------:R-:W-:Y:S02]  /*0150*/  IMAD R7, R9, UR4, R6 ;  /* 0x0000000409077c24 */ /* 0x000fe4000f8e0206 */
[----:B------:R-:W-:-:S06]  /*0160*/  IMAD.WIDE.U32 R2, R6, 0x4, R2 ;  /* 0x0000000406027825 */ /* 0x000fcc00078e0002 */
[----:B------:R-:W2:Y:S01]  /*0170*/  LDG.E R2, desc[UR6][R2.64] ;  /* 0x0000000602027981 */ /* 0x000ea2000c1e1900 */
[----:B0-----:R-:W-:Y:S02]  /*0180*/  IMAD.WIDE R4, R7, 0x4, R4 ;  /* 0x0000000407047825 */ /* 0x001fe400078e0204 */
[----:B------:R-:W0:Y:S04]  /*0190*/  LDC.64 R6, c[0x0][0x380] ;  /* 0x0000e000ff067b82 */ /* 0x000e280000000a00 */
[----:B------:R-:W2:Y:S01]  /*01a0*/  LDG.E R5, desc[UR6][R4.64] ;  /* 0x0000000604057981 */ /* 0x000ea2000c1e1900 */
[----:B0-----:R-:W-:-:S04]  /*01b0*/  IMAD.WIDE.U32 R6, R9, 0x4, R6 ;  /* 0x0000000409067825 */ /* 0x001fc800078e0006 */
[----:B--2---:R-:W-:-:S05]  /*01c0*/  FMUL R9, R2, R5 ;  /* 0x0000000502097220 */ /* 0x004fca0000400000 */
[----:B------:R-:W-:Y:S01]  /*01d0*/  REDG.E.ADD.F32.FTZ.RN.STRONG.GPU desc[UR6][R6.64], R9 ;  /* 0x00000009060079a6 */ /* 0x000fe2000c12f306 */
[----:B------:R-:W-:Y:S05]  /*01e0*/  EXIT ;  /* 0x000000000000794d */ /* 0x000fea0003800000 */
.L_x_2:
        /* <DEDUP_REMOVED lines=9> */
.L_x_12:


//--------------------- .text.Sigmoid             --------------------------
	.section	.text.Sigmoid,"ax",@progbits
	.align	128
        .global         Sigmoid
        .type           Sigmoid,@function
        .size           Sigmoid,(.L_x_9 - Sigmoid)
        .other          Sigmoid,@"STO_CUDA_ENTRY STV_DEFAULT"
Sigmoid:
.text.Sigmoid:
        /* <DEDUP_REMOVED lines=8> */
[----:B0-----:R-:W-:-:S04]  /*0080*/  IMAD R2, R2, R3, UR7 ;  /* 0x0000000702027e24 */ /* 0x001fc8000f8e0203 */
[----:B--2---:R-:W-:-:S04]  /*0090*/  IMAD R2, R2, R7, UR6 ;  /* 0x0000000602027e24 */ /* 0x004fc8000f8e0207 */
[----:B---3--:R-:W-:-:S06]  /*00a0*/  IMAD.WIDE.U32 R4, R2, 0x4, R4 ;  /* 0x0000000402047825 */ /* 0x008fcc00078e0004 */
[----:B-1----:R-:W2:Y:S02]  /*00b0*/  LDG.E R4, desc[UR4][R4.64] ;  /* 0x0000000404047981 */ /* 0x002ea4000c1e1900 */
[----:B--2---:R-:W-:-:S05]  /*00c0*/  FMUL R0, R4, -1.4426950216293334961 ;  /* 0xbfb8aa3b04007820 */ /* 0x004fca0000400000 */
[----:B------:R-:W-:-:S13]  /*00d0*/  FSETP.GEU.AND P0, PT, R0, -126, PT ;  /* 0xc2fc00000000780b */ /* 0x000fda0003f0e000 */
[----:B------:R-:W-:-:S04]  /*00e0*/  @!P0 FMUL R0, R0, 0.5 ;  /* 0x3f00000000008820 */ /* 0x000fc80000400000 */
[----:B------:R-:W0:Y:S02]  /*00f0*/  MUFU.EX2 R3, R0 ;  /* 0x0000000000037308 */ /* 0x000e240000000800 */
[----:B0-----:R-:W-:-:S04]  /*0100*/  @!P0 FMUL R3, R3, R3 ;  /* 0x0000000303038220 */ /* 0x001fc80000400000 */
[----:B------:R-:W-:-:S04]  /*0110*/  FADD R0, R3, 1 ;  /* 0x3f80000003007421 */ /* 0x000fc80000000000 */
[----:B------:R-:W-:-:S05]  /*0120*/  VIADD R3, R0, 0x1800000 ;  /* 0x0180000000037836 */ /* 0x000fca0000000000 */
[----:B------:R-:W-:-:S04]  /*0130*/  LOP3.LUT R3, R3, 0x7f800000, RZ, 0xc0, !PT ;  /* 0x7f80000003037812 */ /* 0x000fc800078ec0ff */
[----:B------:R-:W-:-:S13]  /*0140*/  ISETP.GT.U32.AND P0, PT, R3, 0x1ffffff, PT ;  /* 0x01ffffff0300780c */ /* 0x000fda0003f04070 */
[----:B------:R-:W-:Y:S05]  /*0150*/  @P0 BRA `(.L_x_3) ;  /* 0x0000000000100947 */ /* 0x000fea0003800000 */
[----:B------:R-:W-:-:S07]  /*0160*/  MOV R4, 0x180 ;  /* 0x0000018000047802 */ /* 0x000fce0000000f00 */
[----:B------:R-:W-:Y:S05]  /*0170*/  CALL.REL.NOINC `($__internal_0_$__cuda_sm20_rcp_rn_f32_slowpath) ;  /* 0x0000000000287944 */ /* 0x000fea0003c00000 */
[----:B------:R-:W-:Y:S01]  /*0180*/  IMAD.MOV.U32 R7, RZ, RZ, R3 ;  /* 0x000000ffff077224 */ /* 0x000fe200078e0003 */
[----:B------:R-:W-:Y:S06]  /*0190*/  BRA `(.L_x_4) ;  /* 0x0000000000107947 */ /* 0x000fec0003800000 */
.L_x_3:
[----:B------:R-:W0:Y:S02]  /*01a0*/  MUFU.RCP R7, R0 ;  /* 0x0000000000077308 */ /* 0x000e240000001000 */
[----:B0-----:R-:W-:-:S04]  /*01b0*/  FFMA R3, R0, R7, -1 ;  /* 0xbf80000000037423 */ /* 0x001fc80000000007 */
[----:B------:R-:W-:-:S04]  /*01c0*/  FADD.FTZ R4, -R3, -RZ ;  /* 0x800000ff03047221 */ /* 0x000fc80000010100 */
[----:B------:R-:W-:-:S07]  /*01d0*/  FFMA R7, R7, R4, R7 ;  /* 0x0000000407077223 */ /* 0x000fce0000000007 */
.L_x_4:
[----:B------:R-:W0:Y:S02]  /*01e0*/  LDC.64 R4, c[0x0][0x388] ;  /* 0x0000e200ff047b82 */ /* 0x000e240000000a00 */
[----:B0-----:R-:W-:-:S05]  /*01f0*/  IMAD.WIDE.U32 R2, R2, 0x4, R4 ;  /* 0x0000000402027825 */ /* 0x001fca00078e0004 */
[----:B------:R-:W-:Y:S01]  /*0200*/  STG.E desc[UR4][R2.64], R7 ;  /* 0x0000000702007986 */ /* 0x000fe2000c101904 */
[----:B------:R-:W-:Y:S05]  /*0210*/  EXIT ;  /* 0x000000000000794d */ /* 0x000fea0003800000 */
        .weak           $__internal_0_$__cuda_sm20_rcp_rn_f32_slowpath
        .type           $__internal_0_$__cuda_sm20_rcp_rn_f32_slowpath,@function
        .size           $__internal_0_$__cuda_sm20_rcp_rn_f32_slowpath,(.L_x_9 - $__internal_0_$__cuda_sm20_rcp_rn_f32_slowpath)
$__internal_0_$__cuda_sm20_rcp_rn_f32_slowpath:
[----:B------:R-:W-:-:S05]  /*0220*/  IMAD.SHL.U32 R3, R0, 0x2, RZ ;  /* 0x0000000200037824 */ /* 0x000fca00078e00ff */
[----:B------:R-:W-:-:S04]  /*0230*/  SHF.R.U32.HI R3, RZ, 0x18, R3 ;  /* 0x00000018ff037819 */ /* 0x000fc80000011603 */
[----:B------:R-:W-:-:S13]  /*0240*/  ISETP.NE.U32.AND P0, PT, R3, RZ, PT ;  /* 0x000000ff0300720c */ /* 0x000fda0003f05070 */
[----:B------:R-:W-:Y:S05]  /*0250*/  @P0 BRA `(.L_x_5) ;  /* 0x00000000002c0947 */ /* 0x000fea0003800000 */
[----:B------:R-:W-:-:S04]  /*0260*/  SHF.L.U32 R3, R0, 0x1, RZ ;  /* 0x0000000100037819 */ /* 0x000fc800000006ff */
[----:B------:R-:W-:-:S13]  /*0270*/  ISETP.NE.AND P0, PT, R3, RZ, PT ;  /* 0x000000ff0300720c */ /* 0x000fda0003f05270 */
[----:B------:R2:W3:Y:S01]  /*0280*/  @!P0 MUFU.RCP R3, R0 ;  /* 0x0000000000038308 */ /* 0x0004e20000001000 */
[----:B------:R-:W-:Y:S05]  /*0290*/  @!P0 BRA `(.L_x_6) ;  /* 0x0000000000a48947 */ /* 0x000fea0003800000 */
[----:B------:R-:W-:-:S04]  /*02a0*/  FFMA R5, R0, 1.84467440737095516160e+19, RZ ;  /* 0x5f80000000057823 */ /* 0x000fc800000000ff */
[----:B--2---:R-:W3:Y:S02]  /*02b0*/  MUFU.RCP R0, R5 ;  /* 0x0000000500007308 */ /* 0x004ee40000001000 */
[----:B---3--:R-:W-:-:S04]  /*02c0*/  FFMA R3, R5, R0, -1 ;  /* 0xbf80000005037423 */ /* 0x008fc80000000000 */
[----:B------:R-:W-:-:S04]  /*02d0*/  FADD.FTZ R3, -R3, -RZ ;  /* 0x800000ff03037221 */ /* 0x000fc80000010100 */
[----:B------:R-:W-:-:S04]  /*02e0*/  FFMA R0, R0, R3, R0 ;  /* 0x0000000300007223 */ /* 0x000fc80000000000 */
[----:B------:R-:W-:Y:S01]  /*02f0*/  FFMA R3, R0, 1.84467440737095516160e+19, RZ ;  /* 0x5f80000000037823 */ /* 0x000fe200000000ff */
[----:B------:R-:W-:Y:S06]  /*0300*/  BRA `(.L_x_6) ;  /* 0x0000000000887947 */ /* 0x000fec0003800000 */
.L_x_5:
[----:B------:R-:W-:-:S05]  /*0310*/  VIADD R5, R3, 0xffffff03 ;  /* 0xffffff0303057836 */ /* 0x000fca0000000000 */
[----:B------:R-:W-:-:S13]  /*0320*/  ISETP.GT.U32.AND P0, PT, R5, 0x1, PT ;  /* 0x000000010500780c */ /* 0x000fda0003f04070 */
[----:B------:R-:W-:Y:S05]  /*0330*/  @P0 BRA `(.L_x_7) ;  /* 0x0000000000780947 */ /* 0x000fea0003800000 */
[----:B------:R-:W-:Y:S01]  /*0340*/  LOP3.LUT R6, R0, 0x7fffff, RZ, 0xc0, !PT ;  /* 0x007fffff00067812 */ /* 0x000fe200078ec0ff */
[----:B------:R-:W-:Y:S02]  /*0350*/  IMAD.MOV.U32 R10, RZ, RZ, 0x3 ;  /* 0x00000003ff0a7424 */ /* 0x000fe400078e00ff */
[----:B------:R-:W-:Y:S01]  /*0360*/  VIADD R3, R3, 0xffffff04 ;  /* 0xffffff0403037836 */ /* 0x000fe20000000000 */
[----:B------:R-:W-:Y:S02]  /*0370*/  LOP3.LUT R6, R6, 0x3f800000, RZ, 0xfc, !PT ;  /* 0x3f80000006067812 */ /* 0x000fe400078efcff */
[----:B------:R-:W-:Y:S02]  /*0380*/  SHF.L.U32 R11, R10, R5, RZ ;  /* 0x000000050a0b7219 */ /* 0x000fe400000006ff */
[----:B------:R-:W0:Y:S02]  /*0390*/  MUFU.RCP R7, R6 ;  /* 0x0000000600077308 */ /* 0x000e240000001000 */
[----:B0-----:R-:W-:-:S04]  /*03a0*/  FFMA R8, R6, R7, -1 ;  /* 0xbf80000006087423 */ /* 0x001fc80000000007 */
[----:B------:R-:W-:-:S04]  /*03b0*/  FADD.FTZ R8, -R8, -RZ ;  /* 0x800000ff08087221 */ /* 0x000fc80000010100 */
[CCC-:B------:R-:W-:Y:S01]  /*03c0*/  FFMA.RM R9, R7.reuse, R8.reuse, R7.reuse ;  /* 0x0000000807097223 */ /* 0x1c0fe20000004007 */
[----:B------:R-:W-:-:S04]  /*03d0*/  FFMA.RP R8, R7, R8, R7 ;  /* 0x0000000807087223 */ /* 0x000fc80000008007 */
[C---:B------:R-:W-:Y:S02]  /*03e0*/  LOP3.LUT R7, R9.reuse, 0x7fffff, RZ, 0xc0, !PT ;  /* 0x007fffff09077812 */ /* 0x040fe400078ec0ff */
[----:B------:R-:W-:Y:S02]  /*03f0*/  FSETP.NEU.FTZ.AND P0, PT, R9, R8, PT ;  /* 0x000000080900720b */ /* 0x000fe40003f1d000 */
[----:B------:R-:W-:Y:S02]  /*0400*/  LOP3.LUT R8, R7, 0x800000, RZ, 0xfc, !PT ;  /* 0x0080000007087812 */ /* 0x000fe400078efcff */
[----:B------:R-:W-:Y:S02]  /*0410*/  SEL R7, RZ, 0xffffffff, !P0 ;  /* 0xffffffffff077807 */ /* 0x000fe40004000000 */
[----:B------:R-:W-:Y:S02]  /*0420*/  LOP3.LUT R6, R11, R8, RZ, 0xc0, !PT ;  /* 0x000000080b067212 */ /* 0x000fe400078ec0ff */
[----:B------:R-:W-:-:S02]  /*0430*/  IADD3 R7, PT, PT, -R7, RZ, RZ ;  /* 0x000000ff07077210 */ /* 0x000fc40007ffe1ff */
[-C--:B------:R-:W-:Y:S02]  /*0440*/  SHF.R.U32.HI R6, RZ, R5.reuse, R6 ;  /* 0x00000005ff067219 */ /* 0x080fe40000011606 */
[--C-:B------:R-:W-:Y:S02]  /*0450*/  LOP3.LUT P1, RZ, R7, R5, R8.reuse, 0xf8, !PT ;  /* 0x0000000507ff7212 */ /* 0x100fe4000782f808 */
[C---:B------:R-:W-:Y:S02]  /*0460*/  LOP3.LUT P0, RZ, R6.reuse, 0x1, RZ, 0xc0, !PT ;  /* 0x0000000106ff7812 */ /* 0x040fe4000780c0ff */
[----:B------:R-:W-:Y:S02]  /*0470*/  LOP3.LUT P2, RZ, R6, 0x2, RZ, 0xc0, !PT ;  /* 0x0000000206ff7812 */ /* 0x000fe4000784c0ff */
[----:B------:R-:W-:Y:S02]  /*0480*/  SHF.R.U32.HI R3, RZ, R3, R8 ;  /* 0x00000003ff037219 */ /* 0x000fe40000011608 */
[----:B------:R-:W-:-:S02]  /*0490*/  PLOP3.LUT P0, PT, P0, P1, P2, 0xe0, 0x0 ;  /* 0x000000000000781c */ /* 0x000fc40000703c20 */
[----:B------:R-:W-:Y:S02]  /*04a0*/  LOP3.LUT P1, RZ, R0, 0x7fffff, RZ, 0xc0, !PT ;  /* 0x007fffff00ff7812 */ /* 0x000fe4000782c0ff */
[----:B------:R-:W-:-:S05]  /*04b0*/  SEL R5, RZ, 0x1, !P0 ;  /* 0x00000001ff057807 */ /* 0x000fca0004000000 */
[----:B------:R-:W-:-:S05]  /*04c0*/  IMAD.MOV R5, RZ, RZ, -R5 ;  /* 0x000000ffff057224 */ /* 0x000fca00078e0a05 */
[----:B------:R-:W-:-:S13]  /*04d0*/  ISETP.GE.AND P0, PT, R5, RZ, PT ;  /* 0x000000ff0500720c */ /* 0x000fda0003f06270 */
[----:B------:R-:W-:-:S05]  /*04e0*/  @!P0 IADD3 R3, PT, PT, R3, 0x1, RZ ;  /* 0x0000000103038810 */ /* 0x000fca0007ffe0ff */
[----:B------:R-:W-:-:S05]  /*04f0*/  @!P1 IMAD.SHL.U32 R3, R3, 0x2, RZ ;  /* 0x0000000203039824 */ /* 0x000fca00078e00ff */
[----:B------:R-:W-:Y:S01]  /*0500*/  LOP3.LUT R3, R3, 0x80000000, R0, 0xf8, !PT ;  /* 0x8000000003037812 */ /* 0x000fe200078ef800 */
[----:B------:R-:W-:Y:S06]  /*0510*/  BRA `(.L_x_6) ;  /* 0x0000000000047947 */ /* 0x000fec0003800000 */
.L_x_7:
[----:B------:R0:W1:Y:S02]  /*0520*/  MUFU.RCP R3, R0 ;  /* 0x0000000000037308 */ /* 0x0000640000001000 */
.L_x_6:
[----:B------:R-:W-:-:S04]  /*0530*/  HFMA2 R5, -RZ, RZ, 0, 0 ;  /* 0x00000000ff057431 */ /* 0x000fc800000001ff */
[----:B0123--:R-:W-:Y:S05]  /*0540*/  RET.REL.NODEC R4 `(Sigmoid) ;  /* 0xfffffff804ac7950 */ /* 0x00ffea0003c3ffff */
.L_x_8:
        /* <DEDUP_REMOVED lines=11> */
.L_x_9:


//--------------------- .nv.shared.reserved.0     --------------------------
	.section	.nv.shared.reserved.0,"aw",@nobits
	.weak		__nv_reservedSMEM_offset_0_alias
	.size		__nv_reservedSMEM_offset_0_alias, 0, 64
	.other		__nv_reservedSMEM_offset_0_alias,@"STO_CUDA_RESERVED_SHARED STV_DEFAULT"
__nv_reservedSMEM_offset_0_alias:
	.zero		0
	.zero		64


//--------------------- .nv.constant0.Clear       --------------------------
	.section	.nv.constant0.Clear,"a",@progbits
	.sectionflags	@""
	.align	4
.nv.constant0.Clear:
	.zero		920


//--------------------- .nv.constant0.Backprop    --------------------------
	.section	.nv.constant0.Backprop,"a",@progbits
	.sectionflags	@""
	.align	4
.nv.constant0.Backprop:
	.zero		948


//--------------------- .nv.constant0.Forward     --------------------------
	.section	.nv.constant0.Forward,"a",@progbits
	.sectionflags	@""
	.align	4
.nv.constant0.Forward:
	.zero		920


//--------------------- .nv.constant0.Sigmoid     --------------------------
	.section	.nv.constant0.Sigmoid,"a",@progbits
	.sectionflags	@""
	.align	4
.nv.constant0.Sigmoid:
	.zero		912


//--------------------- SYMBOLS --------------------------

	.type		.nv.reservedSmem.offset0,@object
	.size		.nv.reservedSmem.offset0,0x4
